//
// Generated by NVIDIA NVVM Compiler
//
// Compiler Build ID: CL-36424714
// Cuda compilation tools, release 13.0, V13.0.88
// Based on NVVM 20.0.0
//

.version 9.0
.target sm_100
.address_size 64

	// .globl	_Z4tanhPfiii

.visible .entry _Z4tanhPfiii(
	.param .u64 .ptr .align 1 _Z4tanhPfiii_param_0,
	.param .u32 _Z4tanhPfiii_param_1,
	.param .u32 _Z4tanhPfiii_param_2,
	.param .u32 _Z4tanhPfiii_param_3
)
{
	.reg .pred 	%p<6>;
	.reg .b32 	%r<22>;
	.reg .b32 	%f<17>;
	.reg .b64 	%rd<5>;

	ld.param.u64 	%rd1, [_Z4tanhPfiii_param_0];
	ld.param.u32 	%r4, [_Z4tanhPfiii_param_1];
	ld.param.u32 	%r6, [_Z4tanhPfiii_param_2];
	ld.param.u32 	%r7, [_Z4tanhPfiii_param_3];
	mov.u32 	%r8, %ntid.x;
	mov.u32 	%r9, %ctaid.x;
	mov.u32 	%r10, %tid.x;
	mad.lo.s32 	%r1, %r8, %r9, %r10;
	mov.u32 	%r11, %ntid.y;
	mov.u32 	%r12, %ctaid.y;
	mov.u32 	%r13, %tid.y;
	mad.lo.s32 	%r14, %r11, %r12, %r13;
	mov.u32 	%r15, %ntid.z;
	mov.u32 	%r16, %ctaid.z;
	mov.u32 	%r17, %tid.z;
	mad.lo.s32 	%r3, %r15, %r16, %r17;
	setp.ge.s32 	%p1, %r1, %r4;
	setp.ge.s32 	%p2, %r14, %r6;
	or.pred  	%p3, %p1, %p2;
	setp.ge.s32 	%p4, %r3, %r7;
	or.pred  	%p5, %p3, %p4;
	@%p5 bra 	$L__BB0_2;
	cvta.to.global.u64 	%rd2, %rd1;
	mad.lo.s32 	%r18, %r6, %r3, %r14;
	mad.lo.s32 	%r19, %r18, %r4, %r1;
	mul.wide.s32 	%rd3, %r19, 4;
	add.s64 	%rd4, %rd2, %rd3;
	ld.global.f32 	%f1, [%rd4];
	add.f32 	%f2, %f1, %f1;
	fma.rn.f32 	%f3, %f2, 0f3BBB989D, 0f3F000000;
	cvt.sat.f32.f32 	%f4, %f3;
	mov.f32 	%f5, 0f4B400001;
	mov.f32 	%f6, 0f437C0000;
	fma.rm.f32 	%f7, %f4, %f6, %f5;
	add.f32 	%f8, %f7, 0fCB40007F;
	neg.f32 	%f9, %f8;
	fma.rn.f32 	%f10, %f2, 0f3FB8AA3B, %f9;
	fma.rn.f32 	%f11, %f2, 0f32A57060, %f10;
	mov.b32 	%r20, %f7;
	shl.b32 	%r21, %r20, 23;
	mov.b32 	%f12, %r21;
	ex2.approx.ftz.f32 	%f13, %f11;
	fma.rn.f32 	%f14, %f13, %f12, 0fBF800000;
	fma.rn.f32 	%f15, %f13, %f12, 0f3F800000;
	div.rn.f32 	%f16, %f14, %f15;
	st.global.f32 	[%rd4], %f16;
$L__BB0_2:
	ret;

}
	// .globl	_Z11exponentialPfi
.visible .entry _Z11exponentialPfi(
	.param .u64 .ptr .align 1 _Z11exponentialPfi_param_0,
	.param .u32 _Z11exponentialPfi_param_1
)
{
	.reg .pred 	%p<2>;
	.reg .b32 	%r<8>;
	.reg .b32 	%f<14>;
	.reg .b64 	%rd<5>;

	ld.param.u64 	%rd1, [_Z11exponentialPfi_param_0];
	ld.param.u32 	%r2, [_Z11exponentialPfi_param_1];
	mov.u32 	%r3, %ctaid.x;
	mov.u32 	%r4, %ntid.x;
	mov.u32 	%r5, %tid.x;
	mad.lo.s32 	%r1, %r3, %r4, %r5;
	setp.ge.s32 	%p1, %r1, %r2;
	@%p1 bra 	$L__BB1_2;
	cvta.to.global.u64 	%rd2, %rd1;
	mul.wide.s32 	%rd3, %r1, 4;
	add.s64 	%rd4, %rd2, %rd3;
	ld.global.f32 	%f1, [%rd4];
	fma.rn.f32 	%f2, %f1, 0f3BBB989D, 0f3F000000;
	cvt.sat.f32.f32 	%f3, %f2;
	mov.f32 	%f4, 0f4B400001;
	mov.f32 	%f5, 0f437C0000;
	fma.rm.f32 	%f6, %f3, %f5, %f4;
	add.f32 	%f7, %f6, 0fCB40007F;
	neg.f32 	%f8, %f7;
	fma.rn.f32 	%f9, %f1, 0f3FB8AA3B, %f8;
	fma.rn.f32 	%f10, %f1, 0f32A57060, %f9;
	mov.b32 	%r6, %f6;
	shl.b32 	%r7, %r6, 23;
	mov.b32 	%f11, %r7;
	ex2.approx.ftz.f32 	%f12, %f10;
	mul.f32 	%f13, %f12, %f11;
	st.global.f32 	[%rd4], %f13;
$L__BB1_2:
	ret;

}
	// .globl	_Z11subtractionPfS_S_i
.visible .entry _Z11subtractionPfS_S_i(
	.param .u64 .ptr .align 1 _Z11subtractionPfS_S_i_param_0,
	.param .u64 .ptr .align 1 _Z11subtractionPfS_S_i_param_1,
	.param .u64 .ptr .align 1 _Z11subtractionPfS_S_i_param_2,
	.param .u32 _Z11subtractionPfS_S_i_param_3
)
{
	.reg .pred 	%p<2>;
	.reg .b32 	%r<6>;
	.reg .b32 	%f<4>;
	.reg .b64 	%rd<11>;

	ld.param.u64 	%rd1, [_Z11subtractionPfS_S_i_param_0];
	ld.param.u64 	%rd2, [_Z11subtractionPfS_S_i_param_1];
	ld.param.u64 	%rd3, [_Z11subtractionPfS_S_i_param_2];
	ld.param.u32 	%r2, [_Z11subtractionPfS_S_i_param_3];
	mov.u32 	%r3, %ctaid.x;
	mov.u32 	%r4, %ntid.x;
	mov.u32 	%r5, %tid.x;
	mad.lo.s32 	%r1, %r3, %r4, %r5;
	setp.ge.s32 	%p1, %r1, %r2;
	@%p1 bra 	$L__BB2_2;
	cvta.to.global.u64 	%rd4, %rd2;
	cvta.to.global.u64 	%rd5, %rd3;
	cvta.to.global.u64 	%rd6, %rd1;
	mul.wide.s32 	%rd7, %r1, 4;
	add.s64 	%rd8, %rd4, %rd7;
	ld.global.f32 	%f1, [%rd8];
	add.s64 	%rd9, %rd5, %rd7;
	ld.global.f32 	%f2, [%rd9];
	sub.f32 	%f3, %f1, %f2;
	add.s64 	%rd10, %rd6, %rd7;
	st.global.f32 	[%rd10], %f3;
$L__BB2_2:
	ret;

}
	// .globl	_Z18scalar_subtractionPfS_iii
.visible .entry _Z18scalar_subtractionPfS_iii(
	.param .u64 .ptr .align 1 _Z18scalar_subtractionPfS_iii_param_0,
	.param .u64 .ptr .align 1 _Z18scalar_subtractionPfS_iii_param_1,
	.param .u32 _Z18scalar_subtractionPfS_iii_param_2,
	.param .u32 _Z18scalar_subtractionPfS_iii_param_3,
	.param .u32 _Z18scalar_subtractionPfS_iii_param_4
)
{
	.reg .pred 	%p<6>;
	.reg .b32 	%r<20>;
	.reg .b32 	%f<4>;
	.reg .b64 	%rd<8>;

	ld.param.u64 	%rd1, [_Z18scalar_subtractionPfS_iii_param_0];
	ld.param.u64 	%rd2, [_Z18scalar_subtractionPfS_iii_param_1];
	ld.param.u32 	%r4, [_Z18scalar_subtractionPfS_iii_param_2];
	ld.param.u32 	%r6, [_Z18scalar_subtractionPfS_iii_param_3];
	ld.param.u32 	%r7, [_Z18scalar_subtractionPfS_iii_param_4];
	mov.u32 	%r8, %ntid.x;
	mov.u32 	%r9, %ctaid.x;
	mov.u32 	%r10, %tid.x;
	mad.lo.s32 	%r1, %r8, %r9, %r10;
	mov.u32 	%r11, %ntid.y;
	mov.u32 	%r12, %ctaid.y;
	mov.u32 	%r13, %tid.y;
	mad.lo.s32 	%r14, %r11, %r12, %r13;
	mov.u32 	%r15, %ntid.z;
	mov.u32 	%r16, %ctaid.z;
	mov.u32 	%r17, %tid.z;
	mad.lo.s32 	%r3, %r15, %r16, %r17;
	setp.ge.s32 	%p1, %r1, %r4;
	setp.ge.s32 	%p2, %r14, %r6;
	or.pred  	%p3, %p1, %p2;
	setp.ge.s32 	%p4, %r3, %r7;
	or.pred  	%p5, %p3, %p4;
	@%p5 bra 	$L__BB3_2;
	cvta.to.global.u64 	%rd3, %rd2;
	cvta.to.global.u64 	%rd4, %rd1;
	mad.lo.s32 	%r18, %r6, %r3, %r14;
	mad.lo.s32 	%r19, %r18, %r4, %r1;
	mul.wide.s32 	%rd5, %r19, 4;
	add.s64 	%rd6, %rd3, %rd5;
	ld.global.f32 	%f1, [%rd6];
	mov.f32 	%f2, 0f3F800000;
	sub.f32 	%f3, %f2, %f1;
	add.s64 	%rd7, %rd4, %rd5;
	st.global.f32 	[%rd7], %f3;
$L__BB3_2:
	ret;

}
	// .globl	_Z29subtraction_scalar_parametricPffi
.visible .entry _Z29subtraction_scalar_parametricPffi(
	.param .u64 .ptr .align 1 _Z29subtraction_scalar_parametricPffi_param_0,
	.param .f32 _Z29subtraction_scalar_parametricPffi_param_1,
	.param .u32 _Z29subtraction_scalar_parametricPffi_param_2
)
{
	.reg .pred 	%p<2>;
	.reg .b32 	%r<6>;
	.reg .b32 	%f<4>;
	.reg .b64 	%rd<5>;

	ld.param.u64 	%rd1, [_Z29subtraction_scalar_parametricPffi_param_0];
	ld.param.f32 	%f1, [_Z29subtraction_scalar_parametricPffi_param_1];
	ld.param.u32 	%r2, [_Z29subtraction_scalar_parametricPffi_param_2];
	mov.u32 	%r3, %ntid.x;
	mov.u32 	%r4, %ctaid.x;
	mov.u32 	%r5, %tid.x;
	mad.lo.s32 	%r1, %r3, %r4, %r5;
	setp.ge.s32 	%p1, %r1, %r2;
	@%p1 bra 	$L__BB4_2;
	cvta.to.global.u64 	%rd2, %rd1;
	mul.wide.s32 	%rd3, %r1, 4;
	add.s64 	%rd4, %rd2, %rd3;
	ld.global.f32 	%f2, [%rd4];
	sub.f32 	%f3, %f2, %f1;
	st.global.f32 	[%rd4], %f3;
$L__BB4_2:
	ret;

}


// ===== COMPILED SASS (sm_100) =====

	.target	sm_100

	.elftype	@"ET_EXEC"


//--------------------- .note.nv.tkinfo           --------------------------
	.section	.note.nv.tkinfo,"",@"SHT_NOTE"
	.sectionflags	@"SHF_NOTE_NV_TKINFO"
	.tkinfo
        /*0018*/ 	.word	0x00000002
        /*0030*/ 	.string	""
        /*0030*/ 	.string	"ptxas"
        /*0030*/ 	.string	"Cuda compilation tools, release 13.0, V13.0.88"
        /*0030*/ 	.string	"Build cuda_13.0.r13.0/compiler.36424714_0"
        /*0030*/ 	.string	"-arch sm_100 -m 64 "



//--------------------- .note.nv.cuinfo           --------------------------
	.section	.note.nv.cuinfo,"",@"SHT_NOTE"
	.sectionflags	@"SHF_NOTE_NV_CUINFO"
        /*0018*/ 	.short	0x0002
        /*001a*/ 	.short	0x0064
        /*001c*/ 	.short	0x0082
	.zero		2


//--------------------- .nv.info                  --------------------------
	.section	.nv.info,"",@"SHT_CUDA_INFO"
	.align	4


	//----- nvinfo : EIATTR_REGCOUNT
	.align		4
        /*0000*/ 	.byte	0x04, 0x2f
        /*0002*/ 	.short	(.L_1 - .L_0)
	.align		4
.L_0:
        /*0004*/ 	.word	index@(_Z4tanhPfiii)
        /*0008*/ 	.word	0x00000011


	//----- nvinfo : EIATTR_FRAME_SIZE
	.align		4
.L_1:
        /*000c*/ 	.byte	0x04, 0x11
        /*000e*/ 	.short	(.L_3 - .L_2)
	.align		4
.L_2:
        /*0010*/ 	.word	index@($__internal_0_$__cuda_sm3x_div_rn_noftz_f32_slowpath)
        /*0014*/ 	.word	0x00000000


	//----- nvinfo : EIATTR_FRAME_SIZE
	.align		4
.L_3:
        /*0018*/ 	.byte	0x04, 0x11
        /*001a*/ 	.short	(.L_5 - .L_4)
	.align		4
.L_4:
        /*001c*/ 	.word	index@(_Z4tanhPfiii)
        /*0020*/ 	.word	0x00000000


	//----- nvinfo : EIATTR_REGCOUNT
	.align		4
.L_5:
        /*0024*/ 	.byte	0x04, 0x2f
        /*0026*/ 	.short	(.L_7 - .L_6)
	.align		4
.L_6:
        /*0028*/ 	.word	index@(_Z11exponentialPfi)
        /*002c*/ 	.word	0x0000000a


	//----- nvinfo : EIATTR_FRAME_SIZE
	.align		4
.L_7:
        /*0030*/ 	.byte	0x04, 0x11
        /*0032*/ 	.short	(.L_9 - .L_8)
	.align		4
.L_8:
        /*0034*/ 	.word	index@(_Z11exponentialPfi)
        /*0038*/ 	.word	0x00000000


	//----- nvinfo : EIATTR_REGCOUNT
	.align		4
.L_9:
        /*003c*/ 	.byte	0x04, 0x2f
        /*003e*/ 	.short	(.L_11 - .L_10)
	.align		4
.L_10:
        /*0040*/ 	.word	index@(_Z11subtractionPfS_S_i)
        /*0044*/ 	.word	0x0000000c


	//----- nvinfo : EIATTR_FRAME_SIZE
	.align		4
.L_11:
        /*0048*/ 	.byte	0x04, 0x11
        /*004a*/ 	.short	(.L_13 - .L_12)
	.align		4
.L_12:
        /*004c*/ 	.word	index@(_Z11subtractionPfS_S_i)
        /*0050*/ 	.word	0x00000000


	//----- nvinfo : EIATTR_REGCOUNT
	.align		4
.L_13:
        /*0054*/ 	.byte	0x04, 0x2f
        /*0056*/ 	.short	(.L_15 - .L_14)
	.align		4
.L_14:
        /*0058*/ 	.word	index@(_Z18scalar_subtractionPfS_iii)
        /*005c*/ 	.word	0x0000000a


	//----- nvinfo : EIATTR_FRAME_SIZE
	.align		4
.L_15:
        /*0060*/ 	.byte	0x04, 0x11
        /*0062*/ 	.short	(.L_17 - .L_16)
	.align		4
.L_16:
        /*0064*/ 	.word	index@(_Z18scalar_subtractionPfS_iii)
        /*0068*/ 	.word	0x00000000


	//----- nvinfo : EIATTR_REGCOUNT
	.align		4
.L_17:
        /*006c*/ 	.byte	0x04, 0x2f
        /*006e*/ 	.short	(.L_19 - .L_18)
	.align		4
.L_18:
        /*0070*/ 	.word	index@(_Z29subtraction_scalar_parametricPffi)
        /*0074*/ 	.word	0x00000008


	//----- nvinfo : EIATTR_FRAME_SIZE
	.align		4
.L_19:
        /*0078*/ 	.byte	0x04, 0x11
        /*007a*/ 	.short	(.L_21 - .L_20)
	.align		4
.L_20:
        /*007c*/ 	.word	index@(_Z29subtraction_scalar_parametricPffi)
        /*0080*/ 	.word	0x00000000


	//----- nvinfo : EIATTR_MIN_STACK_SIZE
	.align		4
.L_21:
        /*0084*/ 	.byte	0x04, 0x12
        /*0086*/ 	.short	(.L_23 - .L_22)
	.align		4
.L_22:
        /*0088*/ 	.word	index@(_Z29subtraction_scalar_parametricPffi)
        /*008c*/ 	.word	0x00000000


	//----- nvinfo : EIATTR_MIN_STACK_SIZE
	.align		4
.L_23:
        /*0090*/ 	.byte	0x04, 0x12
        /*0092*/ 	.short	(.L_25 - .L_24)
	.align		4
.L_24:
        /*0094*/ 	.word	index@(_Z18scalar_subtractionPfS_iii)
        /*0098*/ 	.word	0x00000000


	//----- nvinfo : EIATTR_MIN_STACK_SIZE
	.align		4
.L_25:
        /*009c*/ 	.byte	0x04, 0x12
        /*009e*/ 	.short	(.L_27 - .L_26)
	.align		4
.L_26:
        /*00a0*/ 	.word	index@(_Z11subtractionPfS_S_i)
        /*00a4*/ 	.word	0x00000000


	//----- nvinfo : EIATTR_MIN_STACK_SIZE
	.align		4
.L_27:
        /*00a8*/ 	.byte	0x04, 0x12
        /*00aa*/ 	.short	(.L_29 - .L_28)
	.align		4
.L_28:
        /*00ac*/ 	.word	index@(_Z11exponentialPfi)
        /*00b0*/ 	.word	0x00000000


	//----- nvinfo : EIATTR_MIN_STACK_SIZE
	.align		4
.L_29:
        /*00b4*/ 	.byte	0x04, 0x12
        /*00b6*/ 	.short	(.L_31 - .L_30)
	.align		4
.L_30:
        /*00b8*/ 	.word	index@(_Z4tanhPfiii)
        /*00bc*/ 	.word	0x00000000
.L_31:


//--------------------- .nv.compat                --------------------------
	.section	.nv.compat,"",@"SHT_CUDA_COMPAT_INFO"
	.align	4
        /*0000*/ 	.byte	0x02, 0x09, 0x00, 0x00, 0x02, 0x02, 0x01, 0x00, 0x02, 0x05, 0x05, 0x00, 0x03, 0x07, 0x01, 0x01
        /*0010*/ 	.byte	0x02, 0x03, 0x00, 0x00, 0x02, 0x06, 0x01, 0x00, 0x04, 0x0b, 0x08, 0x00, 0x01, 0x00, 0x00, 0x00
        /*0020*/ 	.byte	0x00, 0x00, 0x00, 0x00


//--------------------- .nv.info._Z29subtraction_scalar_parametricPffi --------------------------
	.section	.nv.info._Z29subtraction_scalar_parametricPffi,"",@"SHT_CUDA_INFO"
	.sectionflags	@""
	.align	4


	//----- nvinfo : EIATTR_CUDA_API_VERSION
	.align		4
        /*0000*/ 	.byte	0x04, 0x37
        /*0002*/ 	.short	(.L_33 - .L_32)
.L_32:
        /*0004*/ 	.word	0x00000082


	//----- nvinfo : EIATTR_KPARAM_INFO
	.align		4
.L_33:
        /*0008*/ 	.byte	0x04, 0x17
        /*000a*/ 	.short	(.L_35 - .L_34)
.L_34:
        /*000c*/ 	.word	0x00000000
        /*0010*/ 	.short	0x0002
        /*0012*/ 	.short	0x000c
        /*0014*/ 	.byte	0x00, 0xf0, 0x11, 0x00


	//----- nvinfo : EIATTR_KPARAM_INFO
	.align		4
.L_35:
        /*0018*/ 	.byte	0x04, 0x17
        /*001a*/ 	.short	(.L_37 - .L_36)
.L_36:
        /*001c*/ 	.word	0x00000000
        /*0020*/ 	.short	0x0001
        /*0022*/ 	.short	0x0008
        /*0024*/ 	.byte	0x00, 0xf0, 0x11, 0x00


	//----- nvinfo : EIATTR_KPARAM_INFO
	.align		4
.L_37:
        /*0028*/ 	.byte	0x04, 0x17
        /*002a*/ 	.short	(.L_39 - .L_38)
.L_38:
        /*002c*/ 	.word	0x00000000
        /*0030*/ 	.short	0x0000
        /*0032*/ 	.short	0x0000
        /*0034*/ 	.byte	0x00, 0xf5, 0x21, 0x00


	//----- nvinfo : EIATTR_SPARSE_MMA_MASK
	.align		4
.L_39:
        /*0038*/ 	.byte	0x03, 0x50
        /*003a*/ 	.short	0x0000


	//----- nvinfo : EIATTR_MAXREG_COUNT
	.align		4
        /*003c*/ 	.byte	0x03, 0x1b
        /*003e*/ 	.short	0x00ff


	//----- nvinfo : EIATTR_MERCURY_ISA_VERSION
	.align		4
        /*0040*/ 	.byte	0x03, 0x5f
        /*0042*/ 	.short	0x0101


	//----- nvinfo : EIATTR_VRC_CTA_INIT_COUNT
	.align		4
        /*0044*/ 	.byte	0x02, 0x4a
	.zero		1
	.zero		1


	//----- nvinfo : EIATTR_EXIT_INSTR_OFFSETS
	.align		4
        /*0048*/ 	.byte	0x04, 0x1c
        /*004a*/ 	.short	(.L_41 - .L_40)


	//   ....[0]....
.L_40:
        /*004c*/ 	.word	0x00000070


	//   ....[1]....
        /*0050*/ 	.word	0x000000f0


	//----- nvinfo : EIATTR_CBANK_PARAM_SIZE
	.align		4
.L_41:
        /*0054*/ 	.byte	0x03, 0x19
        /*0056*/ 	.short	0x0010


	//----- nvinfo : EIATTR_PARAM_CBANK
	.align		4
        /*0058*/ 	.byte	0x04, 0x0a
        /*005a*/ 	.short	(.L_43 - .L_42)
	.align		4
.L_42:
        /*005c*/ 	.word	index@(.nv.constant0._Z29subtraction_scalar_parametricPffi)
        /*0060*/ 	.short	0x0380
        /*0062*/ 	.short	0x0010


	//----- nvinfo : EIATTR_SW_WAR
	.align		4
.L_43:
        /*0064*/ 	.byte	0x04, 0x36
        /*0066*/ 	.short	(.L_45 - .L_44)
.L_44:
        /*0068*/ 	.word	0x00000008
.L_45:


//--------------------- .nv.info._Z18scalar_subtractionPfS_iii --------------------------
	.section	.nv.info._Z18scalar_subtractionPfS_iii,"",@"SHT_CUDA_INFO"
	.sectionflags	@""
	.align	4


	//----- nvinfo : EIATTR_CUDA_API_VERSION
	.align		4
        /*0000*/ 	.byte	0x04, 0x37
        /*0002*/ 	.short	(.L_47 - .L_46)
.L_46:
        /*0004*/ 	.word	0x00000082


	//----- nvinfo : EIATTR_KPARAM_INFO
	.align		4
.L_47:
        /*0008*/ 	.byte	0x04, 0x17
        /*000a*/ 	.short	(.L_49 - .L_48)
.L_48:
        /*000c*/ 	.word	0x00000000
        /*0010*/ 	.short	0x0004
        /*0012*/ 	.short	0x0018
        /*0014*/ 	.byte	0x00, 0xf0, 0x11, 0x00


	//----- nvinfo : EIATTR_KPARAM_INFO
	.align		4
.L_49:
        /*0018*/ 	.byte	0x04, 0x17
        /*001a*/ 	.short	(.L_51 - .L_50)
.L_50:
        /*001c*/ 	.word	0x00000000
        /*0020*/ 	.short	0x0003
        /*0022*/ 	.short	0x0014
        /*0024*/ 	.byte	0x00, 0xf0, 0x11, 0x00


	//----- nvinfo : EIATTR_KPARAM_INFO
	.align		4
.L_51:
        /*0028*/ 	.byte	0x04, 0x17
        /*002a*/ 	.short	(.L_53 - .L_52)
.L_52:
        /*002c*/ 	.word	0x00000000
        /*0030*/ 	.short	0x0002
        /*0032*/ 	.short	0x0010
        /*0034*/ 	.byte	0x00, 0xf0, 0x11, 0x00


	//----- nvinfo : EIATTR_KPARAM_INFO
	.align		4
.L_53:
        /*0038*/ 	.byte	0x04, 0x17
        /*003a*/ 	.short	(.L_55 - .L_54)
.L_54:
        /*003c*/ 	.word	0x00000000
        /*0040*/ 	.short	0x0001
        /*0042*/ 	.short	0x0008
        /*0044*/ 	.byte	0x00, 0xf5, 0x21, 0x00


	//----- nvinfo : EIATTR_KPARAM_INFO
	.align		4
.L_55:
        /*0048*/ 	.byte	0x04, 0x17
        /*004a*/ 	.short	(.L_57 - .L_56)
.L_56:
        /*004c*/ 	.word	0x00000000
        /*0050*/ 	.short	0x0000
        /*0052*/ 	.short	0x0000
        /*0054*/ 	.byte	0x00, 0xf5, 0x21, 0x00


	//----- nvinfo : EIATTR_SPARSE_MMA_MASK
	.align		4
.L_57:
        /*0058*/ 	.byte	0x03, 0x50
        /*005a*/ 	.short	0x0000


	//----- nvinfo : EIATTR_MAXREG_COUNT
	.align		4
        /*005c*/ 	.byte	0x03, 0x1b
        /*005e*/ 	.short	0x00ff


	//----- nvinfo : EIATTR_MERCURY_ISA_VERSION
	.align		4
        /*0060*/ 	.byte	0x03, 0x5f
        /*0062*/ 	.short	0x0101


	//----- nvinfo : EIATTR_VRC_CTA_INIT_COUNT
	.align		4
        /*0064*/ 	.byte	0x02, 0x4a
	.zero		1
	.zero		1


	//----- nvinfo : EIATTR_EXIT_INSTR_OFFSETS
	.align		4
        /*0068*/ 	.byte	0x04, 0x1c
        /*006a*/ 	.short	(.L_59 - .L_58)


	//   ....[0]....
.L_58:
        /*006c*/ 	.word	0x00000120


	//   ....[1]....
        /*0070*/ 	.word	0x000001d0


	//----- nvinfo : EIATTR_CBANK_PARAM_SIZE
	.align		4
.L_59:
        /*0074*/ 	.byte	0x03, 0x19
        /*0076*/ 	.short	0x001c


	//----- nvinfo : EIATTR_PARAM_CBANK
	.align		4
        /*0078*/ 	.byte	0x04, 0x0a
        /*007a*/ 	.short	(.L_61 - .L_60)
	.align		4
.L_60:
        /*007c*/ 	.word	index@(.nv.constant0._Z18scalar_subtractionPfS_iii)
        /*0080*/ 	.short	0x0380
        /*0082*/ 	.short	0x001c


	//----- nvinfo : EIATTR_SW_WAR
	.align		4
.L_61:
        /*0084*/ 	.byte	0x04, 0x36
        /*0086*/ 	.short	(.L_63 - .L_62)
.L_62:
        /*0088*/ 	.word	0x00000008
.L_63:


//--------------------- .nv.info._Z11subtractionPfS_S_i --------------------------
	.section	.nv.info._Z11subtractionPfS_S_i,"",@"SHT_CUDA_INFO"
	.sectionflags	@""
	.align	4


	//----- nvinfo : EIATTR_CUDA_API_VERSION
	.align		4
        /*0000*/ 	.byte	0x04, 0x37
        /*0002*/ 	.short	(.L_65 - .L_64)
.L_64:
        /*0004*/ 	.word	0x00000082


	//----- nvinfo : EIATTR_KPARAM_INFO
	.align		4
.L_65:
        /*0008*/ 	.byte	0x04, 0x17
        /*000a*/ 	.short	(.L_67 - .L_66)
.L_66:
        /*000c*/ 	.word	0x00000000
        /*0010*/ 	.short	0x0003
        /*0012*/ 	.short	0x0018
        /*0014*/ 	.byte	0x00, 0xf0, 0x11, 0x00


	//----- nvinfo : EIATTR_KPARAM_INFO
	.align		4
.L_67:
        /*0018*/ 	.byte	0x04, 0x17
        /*001a*/ 	.short	(.L_69 - .L_68)
.L_68:
        /*001c*/ 	.word	0x00000000
        /*0020*/ 	.short	0x0002
        /*0022*/ 	.short	0x0010
        /*0024*/ 	.byte	0x00, 0xf5, 0x21, 0x00


	//----- nvinfo : EIATTR_KPARAM_INFO
	.align		4
.L_69:
        /*0028*/ 	.byte	0x04, 0x17
        /*002a*/ 	.short	(.L_71 - .L_70)
.L_70:
        /*002c*/ 	.word	0x00000000
        /*0030*/ 	.short	0x0001
        /*0032*/ 	.short	0x0008
        /*0034*/ 	.byte	0x00, 0xf5, 0x21, 0x00


	//----- nvinfo : EIATTR_KPARAM_INFO
	.align		4
.L_71:
        /*0038*/ 	.byte	0x04, 0x17
        /*003a*/ 	.short	(.L_73 - .L_72)
.L_72:
        /*003c*/ 	.word	0x00000000
        /*0040*/ 	.short	0x0000
        /*0042*/ 	.short	0x0000
        /*0044*/ 	.byte	0x00, 0xf5, 0x21, 0x00


	//----- nvinfo : EIATTR_SPARSE_MMA_MASK
	.align		4
.L_73:
        /*0048*/ 	.byte	0x03, 0x50
        /*004a*/ 	.short	0x0000


	//----- nvinfo : EIATTR_MAXREG_COUNT
	.align		4
        /*004c*/ 	.byte	0x03, 0x1b
        /*004e*/ 	.short	0x00ff


	//----- nvinfo : EIATTR_MERCURY_ISA_VERSION
	.align		4
        /*0050*/ 	.byte	0x03, 0x5f
        /*0052*/ 	.short	0x0101


	//----- nvinfo : EIATTR_VRC_CTA_INIT_COUNT
	.align		4
        /*0054*/ 	.byte	0x02, 0x4a
	.zero		1
	.zero		1


	//----- nvinfo : EIATTR_EXIT_INSTR_OFFSETS
	.align		4
        /*0058*/ 	.byte	0x04, 0x1c
        /*005a*/ 	.short	(.L_75 - .L_74)


	//   ....[0]....
.L_74:
        /*005c*/ 	.word	0x00000070


	//   ....[1]....
        /*0060*/ 	.word	0x00000130


	//----- nvinfo : EIATTR_CBANK_PARAM_SIZE
	.align		4
.L_75:
        /*0064*/ 	.byte	0x03, 0x19
        /*0066*/ 	.short	0x001c


	//----- nvinfo : EIATTR_PARAM_CBANK
	.align		4
        /*0068*/ 	.byte	0x04, 0x0a
        /*006a*/ 	.short	(.L_77 - .L_76)
	.align		4
.L_76:
        /*006c*/ 	.word	index@(.nv.constant0._Z11subtractionPfS_S_i)
        /*0070*/ 	.short	0x0380
        /*0072*/ 	.short	0x001c


	//----- nvinfo : EIATTR_SW_WAR
	.align		4
.L_77:
        /*0074*/ 	.byte	0x04, 0x36
        /*0076*/ 	.short	(.L_79 - .L_78)
.L_78:
        /*0078*/ 	.word	0x00000008
.L_79:


//--------------------- .nv.info._Z11exponentialPfi --------------------------
	.section	.nv.info._Z11exponentialPfi,"",@"SHT_CUDA_INFO"
	.sectionflags	@""
	.align	4


	//----- nvinfo : EIATTR_CUDA_API_VERSION
	.align		4
        /*0000*/ 	.byte	0x04, 0x37
        /*0002*/ 	.short	(.L_81 - .L_80)
.L_80:
        /*0004*/ 	.word	0x00000082


	//----- nvinfo : EIATTR_KPARAM_INFO
	.align		4
.L_81:
        /*0008*/ 	.byte	0x04, 0x17
        /*000a*/ 	.short	(.L_83 - .L_82)
.L_82:
        /*000c*/ 	.word	0x00000000
        /*0010*/ 	.short	0x0001
        /*0012*/ 	.short	0x0008
        /*0014*/ 	.byte	0x00, 0xf0, 0x11, 0x00


	//----- nvinfo : EIATTR_KPARAM_INFO
	.align		4
.L_83:
        /*0018*/ 	.byte	0x04, 0x17
        /*001a*/ 	.short	(.L_85 - .L_84)
.L_84:
        /*001c*/ 	.word	0x00000000
        /*0020*/ 	.short	0x0000
        /*0022*/ 	.short	0x0000
        /*0024*/ 	.byte	0x00, 0xf5, 0x21, 0x00


	//----- nvinfo : EIATTR_SPARSE_MMA_MASK
	.align		4
.L_85:
        /*0028*/ 	.byte	0x03, 0x50
        /*002a*/ 	.short	0x0000


	//----- nvinfo : EIATTR_MAXREG_COUNT
	.align		4
        /*002c*/ 	.byte	0x03, 0x1b
        /*002e*/ 	.short	0x00ff


	//----- nvinfo : EIATTR_MERCURY_ISA_VERSION
	.align		4
        /*0030*/ 	.byte	0x03, 0x5f
        /*0032*/ 	.short	0x0101


	//----- nvinfo : EIATTR_VRC_CTA_INIT_COUNT
	.align		4
        /*0034*/ 	.byte	0x02, 0x4a
	.zero		1
	.zero		1


	//----- nvinfo : EIATTR_EXIT_INSTR_OFFSETS
	.align		4
        /*0038*/ 	.byte	0x04, 0x1c
        /*003a*/ 	.short	(.L_87 - .L_86)


	//   ....[0]....
.L_86:
        /*003c*/ 	.word	0x00000070


	//   ....[1]....
        /*0040*/ 	.word	0x00000170


	//----- nvinfo : EIATTR_CBANK_PARAM_SIZE
	.align		4
.L_87:
        /*0044*/ 	.byte	0x03, 0x19
        /*0046*/ 	.short	0x000c


	//----- nvinfo : EIATTR_PARAM_CBANK
	.align		4
        /*0048*/ 	.byte	0x04, 0x0a
        /*004a*/ 	.short	(.L_89 - .L_88)
	.align		4
.L_88:
        /*004c*/ 	.word	index@(.nv.constant0._Z11exponentialPfi)
        /*0050*/ 	.short	0x0380
        /*0052*/ 	.short	0x000c


	//----- nvinfo : EIATTR_SW_WAR
	.align		4
.L_89:
        /*0054*/ 	.byte	0x04, 0x36
        /*0056*/ 	.short	(.L_91 - .L_90)
.L_90:
        /*0058*/ 	.word	0x00000008
.L_91:


//--------------------- .nv.info._Z4tanhPfiii     --------------------------
	.section	.nv.info._Z4tanhPfiii,"",@"SHT_CUDA_INFO"
	.sectionflags	@""
	.align	4


	//----- nvinfo : EIATTR_CUDA_API_VERSION
	.align		4
        /*0000*/ 	.byte	0x04, 0x37
        /*0002*/ 	.short	(.L_93 - .L_92)
.L_92:
        /*0004*/ 	.word	0x00000082


	//----- nvinfo : EIATTR_KPARAM_INFO
	.align		4
.L_93:
        /*0008*/ 	.byte	0x04, 0x17
        /*000a*/ 	.short	(.L_95 - .L_94)
.L_94:
        /*000c*/ 	.word	0x00000000
        /*0010*/ 	.short	0x0003
        /*0012*/ 	.short	0x0010
        /*0014*/ 	.byte	0x00, 0xf0, 0x11, 0x00


	//----- nvinfo : EIATTR_KPARAM_INFO
	.align		4
.L_95:
        /*0018*/ 	.byte	0x04, 0x17
        /*001a*/ 	.short	(.L_97 - .L_96)
.L_96:
        /*001c*/ 	.word	0x00000000
        /*0020*/ 	.short	0x0002
        /*0022*/ 	.short	0x000c
        /*0024*/ 	.byte	0x00, 0xf0, 0x11, 0x00


	//----- nvinfo : EIATTR_KPARAM_INFO
	.align		4
.L_97:
        /*0028*/ 	.byte	0x04, 0x17
        /*002a*/ 	.short	(.L_99 - .L_98)
.L_98:
        /*002c*/ 	.word	0x00000000
        /*0030*/ 	.short	0x0001
        /*0032*/ 	.short	0x0008
        /*0034*/ 	.byte	0x00, 0xf0, 0x11, 0x00


	//----- nvinfo : EIATTR_KPARAM_INFO
	.align		4
.L_99:
        /*0038*/ 	.byte	0x04, 0x17
        /*003a*/ 	.short	(.L_101 - .L_100)
.L_100:
        /*003c*/ 	.word	0x00000000
        /*0040*/ 	.short	0x0000
        /*0042*/ 	.short	0x0000
        /*0044*/ 	.byte	0x00, 0xf5, 0x21, 0x00


	//----- nvinfo : EIATTR_SPARSE_MMA_MASK
	.align		4
.L_101:
        /*0048*/ 	.byte	0x03, 0x50
        /*004a*/ 	.short	0x0000


	//----- nvinfo : EIATTR_MAXREG_COUNT
	.align		4
        /*004c*/ 	.byte	0x03, 0x1b
        /*004e*/ 	.short	0x00ff


	//----- nvinfo : EIATTR_MERCURY_ISA_VERSION
	.align		4
        /*0050*/ 	.byte	0x03, 0x5f
        /*0052*/ 	.short	0x0101


	//----- nvinfo : EIATTR_VRC_CTA_INIT_COUNT
	.align		4
        /*0054*/ 	.byte	0x02, 0x4a
	.zero		1
	.zero		1


	//----- nvinfo : EIATTR_EXIT_INSTR_OFFSETS
	.align		4
        /*0058*/ 	.byte	0x04, 0x1c
        /*005a*/ 	.short	(.L_103 - .L_102)


	//   ....[0]....
.L_102:
        /*005c*/ 	.word	0x00000120


	//   ....[1]....
        /*0060*/ 	.word	0x00000330


	//----- nvinfo : EIATTR_CRS_STACK_SIZE
	.align		4
.L_103:
        /*0064*/ 	.byte	0x04, 0x1e
        /*0066*/ 	.short	(.L_105 - .L_104)
.L_104:
        /*0068*/ 	.word	0x00000000


	//----- nvinfo : EIATTR_CBANK_PARAM_SIZE
	.align		4
.L_105:
        /*006c*/ 	.byte	0x03, 0x19
        /*006e*/ 	.short	0x0014


	//----- nvinfo : EIATTR_PARAM_CBANK
	.align		4
        /*0070*/ 	.byte	0x04, 0x0a
        /*0072*/ 	.short	(.L_107 - .L_106)
	.align		4
.L_106:
        /*0074*/ 	.word	index@(.nv.constant0._Z4tanhPfiii)
        /*0078*/ 	.short	0x0380
        /*007a*/ 	.short	0x0014


	//----- nvinfo : EIATTR_SW_WAR
	.align		4
.L_107:
        /*007c*/ 	.byte	0x04, 0x36
        /*007e*/ 	.short	(.L_109 - .L_108)
.L_108:
        /*0080*/ 	.word	0x00000008
.L_109:


//--------------------- .nv.callgraph             --------------------------
	.section	.nv.callgraph,"",@"SHT_CUDA_CALLGRAPH"
	.align	4
	.sectionentsize	8
	.align		4
        /*0000*/ 	.word	0x00000000
	.align		4
        /*0004*/ 	.word	0xffffffff
	.align		4
        /*0008*/ 	.word	0x00000000
	.align		4
        /*000c*/ 	.word	0xfffffffe
	.align		4
        /*0010*/ 	.word	0x00000000
	.align		4
        /*0014*/ 	.word	0xfffffffd
	.align		4
        /*0018*/ 	.word	0x00000000
	.align		4
        /*001c*/ 	.word	0xfffffffc


//--------------------- .text._Z29subtraction_scalar_parametricPffi --------------------------
	.section	.text._Z29subtraction_scalar_parametricPffi,"ax",@progbits
	.align	128
        .global         _Z29subtraction_scalar_parametricPffi
        .type           _Z29subtraction_scalar_parametricPffi,@function
        .size           _Z29subtraction_scalar_parametricPffi,(.L_x_19 - _Z29subtraction_scalar_parametricPffi)
        .other          _Z29subtraction_scalar_parametricPffi,@"STO_CUDA_ENTRY STV_DEFAULT"
_Z29subtraction_scalar_parametricPffi:
.text._Z29subtraction_scalar_parametricPffi:
[----:B------:R-:W-:Y:S01]  /*0000*/  LDC R1, c[0x0][0x37c] ;  /* 0x0000df00ff017b82 */ /* 0x000fe20000000800 */
[----:B------:R-:W0:Y:S01]  /*0010*/  S2R R5, SR_CTAID.X ;  /* 0x0000000000057919 */ /* 0x000e220000002500 */
[----:B------:R-:W0:Y:S01]  /*0020*/  LDCU UR4, c[0x0][0x360] ;  /* 0x00006c00ff0477ac */ /* 0x000e220008000800 */
[----:B------:R-:W0:Y:S01]  /*0030*/  S2R R0, SR_TID.X ;  /* 0x0000000000007919 */ /* 0x000e220000002100 */
[----:B------:R-:W1:Y:S01]  /*0040*/  LDCU UR5, c[0x0][0x38c] ;  /* 0x00007180ff0577ac */ /* 0x000e620008000800 */
[----:B0-----:R-:W-:-:S05]  /*0050*/  IMAD R5, R5, UR4, R0 ;  /* 0x0000000405057c24 */ /* 0x001fca000f8e0200 */
[----:B-1----:R-:W-:-:S13]  /*0060*/  ISETP.GE.AND P0, PT, R5, UR5, PT ;  /* 0x0000000505007c0c */ /* 0x002fda000bf06270 */
[----:B------:R-:W-:Y:S05]  /*0070*/  @P0 EXIT ;  /* 0x000000000000094d */ /* 0x000fea0003800000 */
[----:B------:R-:W0:Y:S01]  /*0080*/  LDC.64 R2, c[0x0][0x380] ;  /* 0x0000e000ff027b82 */ /* 0x000e220000000a00 */
[----:B------:R-:W1:Y:S01]  /*0090*/  LDCU.64 UR4, c[0x0][0x358] ;  /* 0x00006b00ff0477ac */ /* 0x000e620008000a00 */
[----:B------:R-:W2:Y:S01]  /*00a0*/  LDCU UR6, c[0x0][0x388] ;  /* 0x00007100ff0677ac */ /* 0x000ea20008000800 */
[----:B0-----:R-:W-:-:S05]  /*00b0*/  IMAD.WIDE R2, R5, 0x4, R2 ;  /* 0x0000000405027825 */ /* 0x001fca00078e0202 */
[----:B-1----:R-:W2:Y:S02]  /*00c0*/  LDG.E R0, desc[UR4][R2.64] ;  /* 0x0000000402007981 */ /* 0x002ea4000c1e1900 */
[----:B--2---:R-:W-:-:S05]  /*00d0*/  FADD R5, R0, -UR6 ;  /* 0x8000000600057e21 */ /* 0x004fca0008000000 */
[----:B------:R-:W-:Y:S01]  /*00e0*/  STG.E desc[UR4][R2.64], R5 ;  /* 0x0000000502007986 */ /* 0x000fe2000c101904 */
[----:B------:R-:W-:Y:S05]  /*00f0*/  EXIT ;  /* 0x000000000000794d */ /* 0x000fea0003800000 */
.L_x_0:
[----:B------:R-:W-:-:S00]  /*0100*/  BRA `(.L_x_0) ;  /* 0xfffffffc00fc7947 */ /* 0x000fc0000383ffff */
[----:B------:R-:W-:-:S00]  /*0110*/  NOP ;  /* 0x0000000000007918 */ /* 0x000fc00000000000 */
        /* <DEDUP_REMOVED lines=14> */
.L_x_19:


//--------------------- .text._Z18scalar_subtractionPfS_iii --------------------------
	.section	.text._Z18scalar_subtractionPfS_iii,"ax",@progbits
	.align	128
        .global         _Z18scalar_subtractionPfS_iii
        .type           _Z18scalar_subtractionPfS_iii,@function
        .size           _Z18scalar_subtractionPfS_iii,(.L_x_20 - _Z18scalar_subtractionPfS_iii)
        .other          _Z18scalar_subtractionPfS_iii,@"STO_CUDA_ENTRY STV_DEFAULT"
_Z18scalar_subtractionPfS_iii:
.text._Z18scalar_subtractionPfS_iii:
[----:B------:R-:W-:Y:S01]  /*0000*/  LDC R1, c[0x0][0x37c] ;  /* 0x0000df00ff017b82 */ /* 0x000fe20000000800 */
[----:B------:R-:W0:Y:S01]  /*0010*/  S2R R4, SR_CTAID.Y ;  /* 0x0000000000047919 */ /* 0x000e220000002600 */
[----:B------:R-:W1:Y:S01]  /*0020*/  LDCU UR4, c[0x0][0x360] ;  /* 0x00006c00ff0477ac */ /* 0x000e620008000800 */
[----:B------:R-:W0:Y:S01]  /*0030*/  S2R R5, SR_TID.Y ;  /* 0x0000000000057919 */ /* 0x000e220000002200 */
[----:B------:R-:W0:Y:S01]  /*0040*/  LDCU UR5, c[0x0][0x364] ;  /* 0x00006c80ff0577ac */ /* 0x000e220008000800 */
[----:B------:R-:W1:Y:S01]  /*0050*/  S2R R0, SR_CTAID.X ;  /* 0x0000000000007919 */ /* 0x000e620000002500 */
[----:B------:R-:W2:Y:S01]  /*0060*/  LDCU.64 UR8, c[0x0][0x390] ;  /* 0x00007200ff0877ac */ /* 0x000ea20008000a00 */
[----:B------:R-:W1:Y:S01]  /*0070*/  S2R R3, SR_TID.X ;  /* 0x0000000000037919 */ /* 0x000e620000002100 */
[----:B------:R-:W3:Y:S01]  /*0080*/  LDCU UR6, c[0x0][0x368] ;  /* 0x00006d00ff0677ac */ /* 0x000ee20008000800 */
[----:B------:R-:W3:Y:S01]  /*0090*/  S2R R2, SR_CTAID.Z ;  /* 0x0000000000027919 */ /* 0x000ee20000002700 */
[----:B------:R-:W4:Y:S01]  /*00a0*/  LDCU UR7, c[0x0][0x398] ;  /* 0x00007300ff0777ac */ /* 0x000f220008000800 */
[----:B------:R-:W3:Y:S01]  /*00b0*/  S2R R7, SR_TID.Z ;  /* 0x0000000000077919 */ /* 0x000ee20000002300 */
[----:B0-----:R-:W-:-:S05]  /*00c0*/  IMAD R4, R4, UR5, R5 ;  /* 0x0000000504047c24 */ /* 0x001fca000f8e0205 */
[----:B--2---:R-:W-:Y:S01]  /*00d0*/  ISETP.GE.AND P0, PT, R4, UR9, PT ;  /* 0x0000000904007c0c */ /* 0x004fe2000bf06270 */
[----:B-1----:R-:W-:-:S05]  /*00e0*/  IMAD R0, R0, UR4, R3 ;  /* 0x0000000400007c24 */ /* 0x002fca000f8e0203 */
[----:B------:R-:W-:Y:S01]  /*00f0*/  ISETP.GE.OR P0, PT, R0, UR8, P0 ;  /* 0x0000000800007c0c */ /* 0x000fe20008706670 */
[----:B---3--:R-:W-:-:S05]  /*0100*/  IMAD R5, R2, UR6, R7 ;  /* 0x0000000602057c24 */ /* 0x008fca000f8e0207 */
[----:B----4-:R-:W-:-:S13]  /*0110*/  ISETP.GE.OR P0, PT, R5, UR7, P0 ;  /* 0x0000000705007c0c */ /* 0x010fda0008706670 */
[----:B------:R-:W-:Y:S05]  /*0120*/  @P0 EXIT ;  /* 0x000000000000094d */ /* 0x000fea0003800000 */
[----:B------:R-:W0:Y:S01]  /*0130*/  LDC.64 R2, c[0x0][0x388] ;  /* 0x0000e200ff027b82 */ /* 0x000e220000000a00 */
[----:B------:R-:W1:Y:S01]  /*0140*/  LDCU.64 UR4, c[0x0][0x358] ;  /* 0x00006b00ff0477ac */ /* 0x000e620008000a00 */
[----:B------:R-:W-:-:S04]  /*0150*/  IMAD R5, R5, UR9, R4 ;  /* 0x0000000905057c24 */ /* 0x000fc8000f8e0204 */
[----:B------:R-:W-:Y:S02]  /*0160*/  IMAD R7, R5, UR8, R0 ;  /* 0x0000000805077c24 */ /* 0x000fe4000f8e0200 */
[----:B------:R-:W2:Y:S02]  /*0170*/  LDC.64 R4, c[0x0][0x380] ;  /* 0x0000e000ff047b82 */ /* 0x000ea40000000a00 */
[----:B0-----:R-:W-:-:S06]  /*0180*/  IMAD.WIDE R2, R7, 0x4, R2 ;  /* 0x0000000407027825 */ /* 0x001fcc00078e0202 */
[----:B-1----:R-:W3:Y:S01]  /*0190*/  LDG.E R2, desc[UR4][R2.64] ;  /* 0x0000000402027981 */ /* 0x002ee2000c1e1900 */
[----:B--2---:R-:W-:-:S04]  /*01a0*/  IMAD.WIDE R4, R7, 0x4, R4 ;  /* 0x0000000407047825 */ /* 0x004fc800078e0204 */
[----:B---3--:R-:W-:-:S05]  /*01b0*/  FADD R7, -R2, 1 ;  /* 0x3f80000002077421 */ /* 0x008fca0000000100 */
[----:B------:R-:W-:Y:S01]  /*01c0*/  STG.E desc[UR4][R4.64], R7 ;  /* 0x0000000704007986 */ /* 0x000fe2000c101904 */
[----:B------:R-:W-:Y:S05]  /*01d0*/  EXIT ;  /* 0x000000000000794d */ /* 0x000fea0003800000 */
.L_x_1:
        /* <DEDUP_REMOVED lines=10> */
.L_x_20:


//--------------------- .text._Z11subtractionPfS_S_i --------------------------
	.section	.text._Z11subtractionPfS_S_i,"ax",@progbits
	.align	128
        .global         _Z11subtractionPfS_S_i
        .type           _Z11subtractionPfS_S_i,@function
        .size           _Z11subtractionPfS_S_i,(.L_x_21 - _Z11subtractionPfS_S_i)
        .other          _Z11subtractionPfS_S_i,@"STO_CUDA_ENTRY STV_DEFAULT"
_Z11subtractionPfS_S_i:
.text._Z11subtractionPfS_S_i:
[----:B------:R-:W-:Y:S01]  /*0000*/  LDC R1, c[0x0][0x37c] ;  /* 0x0000df00ff017b82 */ /* 0x000fe20000000800 */
[----:B------:R-:W0:Y:S07]  /*0010*/  S2R R0, SR_TID.X ;  /* 0x0000000000007919 */ /* 0x000e2e0000002100 */
[----:B------:R-:W0:Y:S01]  /*0020*/  S2UR UR4, SR_CTAID.X ;  /* 0x00000000000479c3 */ /* 0x000e220000002500 */
[----:B------:R-:W1:Y:S07]  /*0030*/  LDCU UR5, c[0x0][0x398] ;  /* 0x00007300ff0577ac */ /* 0x000e6e0008000800 */
[----:B------:R-:W0:Y:S02]  /*0040*/  LDC R9, c[0x0][0x360] ;  /* 0x0000d800ff097b82 */ /* 0x000e240000000800 */
[----:B0-----:R-:W-:-:S05]  /*0050*/  IMAD R9, R9, UR4, R0 ;  /* 0x0000000409097c24 */ /* 0x001fca000f8e0200 */
[----:B-1----:R-:W-:-:S13]  /*0060*/  ISETP.GE.AND P0, PT, R9, UR5, PT ;  /* 0x0000000509007c0c */ /* 0x002fda000bf06270 */
[----:B------:R-:W-:Y:S05]  /*0070*/  @P0 EXIT ;  /* 0x000000000000094d */ /* 0x000fea0003800000 */
[----:B------:R-:W0:Y:S01]  /*0080*/  LDC.64 R2, c[0x0][0x388] ;  /* 0x0000e200ff027b82 */ /* 0x000e220000000a00 */
[----:B------:R-:W1:Y:S07]  /*0090*/  LDCU.64 UR4, c[0x0][0x358] ;  /* 0x00006b00ff0477ac */ /* 0x000e6e0008000a00 */
[----:B------:R-:W2:Y:S08]  /*00a0*/  LDC.64 R4, c[0x0][0x390] ;  /* 0x0000e400ff047b82 */ /* 0x000eb00000000a00 */
[----:B------:R-:W3:Y:S01]  /*00b0*/  LDC.64 R6, c[0x0][0x380] ;  /* 0x0000e000ff067b82 */ /* 0x000ee20000000a00 */
[----:B0-----:R-:W-:-:S06]  /*00c0*/  IMAD.WIDE R2, R9, 0x4, R2 ;  /* 0x0000000409027825 */ /* 0x001fcc00078e0202 */
[----:B-1----:R-:W4:Y:S01]  /*00d0*/  LDG.E R2, desc[UR4][R2.64] ;  /* 0x0000000402027981 */ /* 0x002f22000c1e1900 */
[----:B--2---:R-:W-:-:S06]  /*00e0*/  IMAD.WIDE R4, R9, 0x4, R4 ;  /* 0x0000000409047825 */ /* 0x004fcc00078e0204 */
[----:B------:R-:W4:Y:S01]  /*00f0*/  LDG.E R5, desc[UR4][R4.64] ;  /* 0x0000000404057981 */ /* 0x000f22000c1e1900 */
[----:B---3--:R-:W-:-:S04]  /*0100*/  IMAD.WIDE R6, R9, 0x4, R6 ;  /* 0x0000000409067825 */ /* 0x008fc800078e0206 */
[----:B----4-:R-:W-:-:S05]  /*0110*/  FADD R9, R2, -R5 ;  /* 0x8000000502097221 */ /* 0x010fca0000000000 */
[----:B------:R-:W-:Y:S01]  /*0120*/  STG.E desc[UR4][R6.64], R9 ;  /* 0x0000000906007986 */ /* 0x000fe2000c101904 */
[----:B------:R-:W-:Y:S05]  /*0130*/  EXIT ;  /* 0x000000000000794d */ /* 0x000fea0003800000 */
.L_x_2:
        /* <DEDUP_REMOVED lines=12> */
.L_x_21:


//--------------------- .text._Z11exponentialPfi  --------------------------
	.section	.text._Z11exponentialPfi,"ax",@progbits
	.align	128
        .global         _Z11exponentialPfi
        .type           _Z11exponentialPfi,@function
        .size           _Z11exponentialPfi,(.L_x_22 - _Z11exponentialPfi)
        .other          _Z11exponentialPfi,@"STO_CUDA_ENTRY STV_DEFAULT"
_Z11exponentialPfi:
.text._Z11exponentialPfi:
        /* <DEDUP_REMOVED lines=9> */
[----:B------:R-:W1:Y:S01]  /*0090*/  LDCU.64 UR4, c[0x0][0x358] ;  /* 0x00006b00ff0477ac */ /* 0x000e620008000a00 */
[----:B0-----:R-:W-:-:S05]  /*00a0*/  IMAD.WIDE R2, R5, 0x4, R2 ;  /* 0x0000000405027825 */ /* 0x001fca00078e0202 */
[----:B-1----:R-:W2:Y:S01]  /*00b0*/  LDG.E R0, desc[UR4][R2.64] ;  /* 0x0000000402007981 */ /* 0x002ea2000c1e1900 */
[----:B------:R-:W-:Y:S01]  /*00c0*/  HFMA2 R5, -RZ, RZ, 0.96630859375, -0.0022525787353515625 ;  /* 0x3bbb989dff057431 */ /* 0x000fe200000001ff */
[----:B------:R-:W-:-:S04]  /*00d0*/  MOV R7, 0x437c0000 ;  /* 0x437c000000077802 */ /* 0x000fc80000000f00 */
[----:B--2---:R-:W-:-:S04]  /*00e0*/  FFMA.SAT R4, R0, R5, 0.5 ;  /* 0x3f00000000047423 */ /* 0x004fc80000002005 */
[----:B------:R-:W-:-:S04]  /*00f0*/  FFMA.RM R4, R4, R7, 12582913 ;  /* 0x4b40000104047423 */ /* 0x000fc80000004007 */
[C---:B------:R-:W-:Y:S01]  /*0100*/  FADD R5, R4.reuse, -12583039 ;  /* 0xcb40007f04057421 */ /* 0x040fe20000000000 */
[----:B------:R-:W-:-:S03]  /*0110*/  SHF.L.U32 R4, R4, 0x17, RZ ;  /* 0x0000001704047819 */ /* 0x000fc600000006ff */
[----:B------:R-:W-:-:S04]  /*0120*/  FFMA R5, R0, 1.4426950216293334961, -R5 ;  /* 0x3fb8aa3b00057823 */ /* 0x000fc80000000805 */
[----:B------:R-:W-:-:S06]  /*0130*/  FFMA R5, R0, 1.925963033500011079e-08, R5 ;  /* 0x32a5706000057823 */ /* 0x000fcc0000000005 */
[----:B------:R-:W0:Y:S02]  /*0140*/  MUFU.EX2 R5, R5 ;  /* 0x0000000500057308 */ /* 0x000e240000000800 */
[----:B0-----:R-:W-:-:S05]  /*0150*/  FMUL R7, R4, R5 ;  /* 0x0000000504077220 */ /* 0x001fca0000400000 */
[----:B------:R-:W-:Y:S01]  /*0160*/  STG.E desc[UR4][R2.64], R7 ;  /* 0x0000000702007986 */ /* 0x000fe2000c101904 */
[----:B------:R-:W-:Y:S05]  /*0170*/  EXIT ;  /* 0x000000000000794d */ /* 0x000fea0003800000 */
.L_x_3:
        /* <DEDUP_REMOVED lines=16> */
.L_x_22:


//--------------------- .text._Z4tanhPfiii        --------------------------
	.section	.text._Z4tanhPfiii,"ax",@progbits
	.align	128
        .global         _Z4tanhPfiii
        .type           _Z4tanhPfiii,@function
        .size           _Z4tanhPfiii,(.L_x_18 - _Z4tanhPfiii)
        .other          _Z4tanhPfiii,@"STO_CUDA_ENTRY STV_DEFAULT"
_Z4tanhPfiii:
.text._Z4tanhPfiii:
        /* <DEDUP_REMOVED lines=22> */
[----:B------:R-:W-:-:S04]  /*0160*/  IMAD R3, R3, UR8, R0 ;  /* 0x0000000803037c24 */ /* 0x000fc8000f8e0200 */
[----:B0-----:R-:W-:-:S05]  /*0170*/  IMAD.WIDE R4, R3, 0x4, R4 ;  /* 0x0000000403047825 */ /* 0x001fca00078e0204 */
[----:B-1----:R-:W2:Y:S01]  /*0180*/  LDG.E R0, desc[UR4][R4.64] ;  /* 0x0000000404007981 */ /* 0x002ea2000c1e1900 */
[----:B------:R-:W-:Y:S01]  /*0190*/  IMAD.MOV.U32 R3, RZ, RZ, 0x3bbb989d ;  /* 0x3bbb989dff037424 */ /* 0x000fe200078e00ff */
[----:B------:R-:W-:Y:S01]  /*01a0*/  BSSY.RECONVERGENT B0, `(.L_x_4) ;  /* 0x0000017000007945 */ /* 0x000fe20003800200 */
[----:B------:R-:W-:Y:S02]  /*01b0*/  IMAD.MOV.U32 R7, RZ, RZ, 0x437c0000 ;  /* 0x437c0000ff077424 */ /* 0x000fe400078e00ff */
[----:B--2---:R-:W-:-:S04]  /*01c0*/  FADD R0, R0, R0 ;  /* 0x0000000000007221 */ /* 0x004fc80000000000 */
[----:B------:R-:W-:-:S04]  /*01d0*/  FFMA.SAT R2, R0, R3, 0.5 ;  /* 0x3f00000000027423 */ /* 0x000fc80000002003 */
[----:B------:R-:W-:-:S04]  /*01e0*/  FFMA.RM R2, R2, R7, 12582913 ;  /* 0x4b40000102027423 */ /* 0x000fc80000004007 */
[----:B------:R-:W-:-:S04]  /*01f0*/  FADD R3, R2, -12583039 ;  /* 0xcb40007f02037421 */ /* 0x000fc80000000000 */
[----:B------:R-:W-:-:S04]  /*0200*/  FFMA R3, R0, 1.4426950216293334961, -R3 ;  /* 0x3fb8aa3b00037823 */ /* 0x000fc80000000803 */
[----:B------:R-:W-:Y:S01]  /*0210*/  FFMA R3, R0, 1.925963033500011079e-08, R3 ;  /* 0x32a5706000037823 */ /* 0x000fe20000000003 */
[----:B------:R-:W-:-:S05]  /*0220*/  IMAD.SHL.U32 R0, R2, 0x800000, RZ ;  /* 0x0080000002007824 */ /* 0x000fca00078e00ff */
[----:B------:R-:W0:Y:S02]  /*0230*/  MUFU.EX2 R3, R3 ;  /* 0x0000000300037308 */ /* 0x000e240000000800 */
[CC--:B0-----:R-:W-:Y:S01]  /*0240*/  FFMA R7, R0.reuse, R3.reuse, 1 ;  /* 0x3f80000000077423 */ /* 0x0c1fe20000000003 */
[----:B------:R-:W-:-:S05]  /*0250*/  FFMA R0, R0, R3, -1 ;  /* 0xbf80000000007423 */ /* 0x000fca0000000003 */
[----:B------:R-:W0:Y:S08]  /*0260*/  MUFU.RCP R2, R7 ;  /* 0x0000000700027308 */ /* 0x000e300000001000 */
[----:B------:R-:W1:Y:S01]  /*0270*/  FCHK P0, R0, R7 ;  /* 0x0000000700007302 */ /* 0x000e620000000000 */
[----:B0-----:R-:W-:-:S04]  /*0280*/  FFMA R9, -R7, R2, 1 ;  /* 0x3f80000007097423 */ /* 0x001fc80000000102 */
[----:B------:R-:W-:-:S04]  /*0290*/  FFMA R9, R2, R9, R2 ;  /* 0x0000000902097223 */ /* 0x000fc80000000002 */
[----:B------:R-:W-:-:S04]  /*02a0*/  FFMA R2, R0, R9, RZ ;  /* 0x0000000900027223 */ /* 0x000fc800000000ff */
[----:B------:R-:W-:-:S04]  /*02b0*/  FFMA R6, -R7, R2, R0 ;  /* 0x0000000207067223 */ /* 0x000fc80000000100 */
[----:B------:R-:W-:Y:S01]  /*02c0*/  FFMA R9, R9, R6, R2 ;  /* 0x0000000609097223 */ /* 0x000fe20000000002 */
[----:B-1----:R-:W-:Y:S06]  /*02d0*/  @!P0 BRA `(.L_x_5) ;  /* 0x00000000000c8947 */ /* 0x002fec0003800000 */
[----:B------:R-:W-:-:S07]  /*02e0*/  MOV R2, 0x300 ;  /* 0x0000030000027802 */ /* 0x000fce0000000f00 */
[----:B------:R-:W-:Y:S05]  /*02f0*/  CALL.REL.NOINC `($__internal_0_$__cuda_sm3x_div_rn_noftz_f32_slowpath) ;  /* 0x0000000000107944 */ /* 0x000fea0003c00000 */
[----:B------:R-:W-:-:S07]  /*0300*/  IMAD.MOV.U32 R9, RZ, RZ, R0 ;  /* 0x000000ffff097224 */ /* 0x000fce00078e0000 */
.L_x_5:
[----:B------:R-:W-:Y:S05]  /*0310*/  BSYNC.RECONVERGENT B0 ;  /* 0x0000000000007941 */ /* 0x000fea0003800200 */
.L_x_4:
[----:B------:R-:W-:Y:S01]  /*0320*/  STG.E desc[UR4][R4.64], R9 ;  /* 0x0000000904007986 */ /* 0x000fe2000c101904 */
[----:B------:R-:W-:Y:S05]  /*0330*/  EXIT ;  /* 0x000000000000794d */ /* 0x000fea0003800000 */
        .weak           $__internal_0_$__cuda_sm3x_div_rn_noftz_f32_slowpath
        .type           $__internal_0_$__cuda_sm3x_div_rn_noftz_f32_slowpath,@function
        .size           $__internal_0_$__cuda_sm3x_div_rn_noftz_f32_slowpath,(.L_x_18 - $__internal_0_$__cuda_sm3x_div_rn_noftz_f32_slowpath)
$__internal_0_$__cuda_sm3x_div_rn_noftz_f32_slowpath:
[----:B------:R-:W-:Y:S01]  /*0340*/  SHF.R.U32.HI R6, RZ, 0x17, R7 ;  /* 0x00000017ff067819 */ /* 0x000fe20000011607 */
[----:B------:R-:W-:Y:S01]  /*0350*/  BSSY.RECONVERGENT B1, `(.L_x_6) ;  /* 0x0000064000017945 */ /* 0x000fe20003800200 */
[--C-:B------:R-:W-:Y:S01]  /*0360*/  SHF.R.U32.HI R3, RZ, 0x17, R0.reuse ;  /* 0x00000017ff037819 */ /* 0x100fe20000011600 */
[----:B------:R-:W-:Y:S01]  /*0370*/  IMAD.MOV.U32 R9, RZ, RZ, R0 ;  /* 0x000000ffff097224 */ /* 0x000fe200078e0000 */
[----:B------:R-:W-:Y:S02]  /*0380*/  LOP3.LUT R8, R6, 0xff, RZ, 0xc0, !PT ;  /* 0x000000ff06087812 */ /* 0x000fe400078ec0ff */
[----:B------:R-:W-:-:S03]  /*0390*/  LOP3.LUT R6, R3, 0xff, RZ, 0xc0, !PT ;  /* 0x000000ff03067812 */ /* 0x000fc600078ec0ff */
[----:B------:R-:W-:Y:S02]  /*03a0*/  VIADD R12, R8, 0xffffffff ;  /* 0xffffffff080c7836 */ /* 0x000fe40000000000 */
[----:B------:R-:W-:-:S03]  /*03b0*/  VIADD R11, R6, 0xffffffff ;  /* 0xffffffff060b7836 */ /* 0x000fc60000000000 */
[----:B------:R-:W-:-:S04]  /*03c0*/  ISETP.GT.U32.AND P0, PT, R12, 0xfd, PT ;  /* 0x000000fd0c00780c */ /* 0x000fc80003f04070 */
[----:B------:R-:W-:-:S13]  /*03d0*/  ISETP.GT.U32.OR P0, PT, R11, 0xfd, P0 ;  /* 0x000000fd0b00780c */ /* 0x000fda0000704470 */
[----:B------:R-:W-:Y:S01]  /*03e0*/  @!P0 MOV R10, RZ ;  /* 0x000000ff000a8202 */ /* 0x000fe20000000f00 */
[----:B------:R-:W-:Y:S06]  /*03f0*/  @!P0 BRA `(.L_x_7) ;  /* 0x0000000000608947 */ /* 0x000fec0003800000 */
[----:B------:R-:W-:Y:S01]  /*0400*/  FSETP.GTU.FTZ.AND P0, PT, |R0|, +INF , PT ;  /* 0x7f8000000000780b */ /* 0x000fe20003f1c200 */
[----:B------:R-:W-:Y:S01]  /*0410*/  IMAD.MOV.U32 R3, RZ, RZ, R7 ;  /* 0x000000ffff037224 */ /* 0x000fe200078e0007 */
[----:B------:R-:W-:-:S04]  /*0420*/  FSETP.GTU.FTZ.AND P1, PT, |R7|, +INF , PT ;  /* 0x7f8000000700780b */ /* 0x000fc80003f3c200 */
[----:B------:R-:W-:-:S13]  /*0430*/  PLOP3.LUT P0, PT, P0, P1, PT, 0xf8, 0x8f ;  /* 0x00000000008f781c */ /* 0x000fda0000703f70 */
[----:B------:R-:W-:Y:S05]  /*0440*/  @P0 BRA `(.L_x_8) ;  /* 0x00000004004c0947 */ /* 0x000fea0003800000 */
[----:B------:R-:W-:-:S13]  /*0450*/  LOP3.LUT P0, RZ, R7, 0x7fffffff, R9, 0xc8, !PT ;  /* 0x7fffffff07ff7812 */ /* 0x000fda000780c809 */
[----:B------:R-:W-:Y:S05]  /*0460*/  @!P0 BRA `(.L_x_9) ;  /* 0x00000004003c8947 */ /* 0x000fea0003800000 */
[C---:B------:R-:W-:Y:S02]  /*0470*/  FSETP.NEU.FTZ.AND P2, PT, |R0|.reuse, +INF , PT ;  /* 0x7f8000000000780b */ /* 0x040fe40003f5d200 */
[----:B------:R-:W-:Y:S02]  /*0480*/  FSETP.NEU.FTZ.AND P1, PT, |R3|, +INF , PT ;  /* 0x7f8000000300780b */ /* 0x000fe40003f3d200 */
[----:B------:R-:W-:-:S11]  /*0490*/  FSETP.NEU.FTZ.AND P0, PT, |R0|, +INF , PT ;  /* 0x7f8000000000780b */ /* 0x000fd60003f1d200 */
[----:B------:R-:W-:Y:S05]  /*04a0*/  @!P1 BRA !P2, `(.L_x_9) ;  /* 0x00000004002c9947 */ /* 0x000fea0005000000 */
[----:B------:R-:W-:-:S04]  /*04b0*/  LOP3.LUT P2, RZ, R9, 0x7fffffff, RZ, 0xc0, !PT ;  /* 0x7fffffff09ff7812 */ /* 0x000fc8000784c0ff */
[----:B------:R-:W-:-:S13]  /*04c0*/  PLOP3.LUT P1, PT, P1, P2, PT, 0x2f, 0xf2 ;  /* 0x0000000000f2781c */ /* 0x000fda0000f24577 */
[----:B------:R-:W-:Y:S05]  /*04d0*/  @P1 BRA `(.L_x_10) ;  /* 0x0000000400181947 */ /* 0x000fea0003800000 */
[----:B------:R-:W-:-:S04]  /*04e0*/  LOP3.LUT P1, RZ, R7, 0x7fffffff, RZ, 0xc0, !PT ;  /* 0x7fffffff07ff7812 */ /* 0x000fc8000782c0ff */
[----:B------:R-:W-:-:S13]  /*04f0*/  PLOP3.LUT P0, PT, P0, P1, PT, 0x2f, 0xf2 ;  /* 0x0000000000f2781c */ /* 0x000fda0000702577 */
[----:B------:R-:W-:Y:S05]  /*0500*/  @P0 BRA `(.L_x_11) ;  /* 0x0000000400000947 */ /* 0x000fea0003800000 */
[----:B------:R-:W-:Y:S02]  /*0510*/  ISETP.GE.AND P0, PT, R11, RZ, PT ;  /* 0x000000ff0b00720c */ /* 0x000fe40003f06270 */
[----:B------:R-:W-:-:S11]  /*0520*/  ISETP.GE.AND P1, PT, R12, RZ, PT ;  /* 0x000000ff0c00720c */ /* 0x000fd60003f26270 */
[----:B------:R-:W-:Y:S02]  /*0530*/  @P0 IMAD.MOV.U32 R10, RZ, RZ, RZ ;  /* 0x000000ffff0a0224 */ /* 0x000fe400078e00ff */
[----:B------:R-:W-:Y:S01]  /*0540*/  @!P0 FFMA R9, R0, 1.84467440737095516160e+19, RZ ;  /* 0x5f80000000098823 */ /* 0x000fe200000000ff */
[----:B------:R-:W-:Y:S02]  /*0550*/  @!P0 IMAD.MOV.U32 R10, RZ, RZ, -0x40 ;  /* 0xffffffc0ff0a8424 */ /* 0x000fe400078e00ff */
[----:B------:R-:W-:Y:S02]  /*0560*/  @!P1 FFMA R7, R3, 1.84467440737095516160e+19, RZ ;  /* 0x5f80000003079823 */ /* 0x000fe400000000ff */
[----:B------:R-:W-:-:S07]  /*0570*/  @!P1 VIADD R10, R10, 0x40 ;  /* 0x000000400a0a9836 */ /* 0x000fce0000000000 */
.L_x_7:
[----:B------:R-:W-:Y:S01]  /*0580*/  LEA R0, R8, 0xc0800000, 0x17 ;  /* 0xc080000008007811 */ /* 0x000fe200078eb8ff */
[----:B------:R-:W-:Y:S01]  /*0590*/  BSSY.RECONVERGENT B2, `(.L_x_12) ;  /* 0x0000036000027945 */ /* 0x000fe20003800200 */
[----:B------:R-:W-:-:S03]  /*05a0*/  IADD3 R6, PT, PT, R6, -0x7f, RZ ;  /* 0xffffff8106067810 */ /* 0x000fc60007ffe0ff */
[----:B------:R-:W-:Y:S02]  /*05b0*/  IMAD.IADD R7, R7, 0x1, -R0 ;  /* 0x0000000107077824 */ /* 0x000fe400078e0a00 */
[C---:B------:R-:W-:Y:S02]  /*05c0*/  IMAD R0, R6.reuse, -0x800000, R9 ;  /* 0xff80000006007824 */ /* 0x040fe400078e0209 */
[----:B------:R0:W1:Y:S01]  /*05d0*/  MUFU.RCP R3, R7 ;  /* 0x0000000700037308 */ /* 0x0000620000001000 */
[----:B------:R-:W-:Y:S01]  /*05e0*/  FADD.FTZ R11, -R7, -RZ ;  /* 0x800000ff070b7221 */ /* 0x000fe20000010100 */
[----:B0-----:R-:W-:-:S05]  /*05f0*/  IADD3 R7, PT, PT, R6, 0x7f, -R8 ;  /* 0x0000007f06077810 */ /* 0x001fca0007ffe808 */
[----:B------:R-:W-:Y:S02]  /*0600*/  IMAD.IADD R7, R7, 0x1, R10 ;  /* 0x0000000107077824 */ /* 0x000fe400078e020a */
[----:B-1----:R-:W-:-:S04]  /*0610*/  FFMA R12, R3, R11, 1 ;  /* 0x3f800000030c7423 */ /* 0x002fc8000000000b */
[----:B------:R-:W-:-:S04]  /*0620*/  FFMA R14, R3, R12, R3 ;  /* 0x0000000c030e7223 */ /* 0x000fc80000000003 */
[----:B------:R-:W-:-:S04]  /*0630*/  FFMA R3, R0, R14, RZ ;  /* 0x0000000e00037223 */ /* 0x000fc800000000ff */
[----:B------:R-:W-:-:S04]  /*0640*/  FFMA R12, R11, R3, R0 ;  /* 0x000000030b0c7223 */ /* 0x000fc80000000000 */
[----:B------:R-:W-:-:S04]  /*0650*/  FFMA R9, R14, R12, R3 ;  /* 0x0000000c0e097223 */ /* 0x000fc80000000003 */
[----:B------:R-:W-:-:S04]  /*0660*/  FFMA R12, R11, R9, R0 ;  /* 0x000000090b0c7223 */ /* 0x000fc80000000000 */
[----:B------:R-:W-:-:S05]  /*0670*/  FFMA R0, R14, R12, R9 ;  /* 0x0000000c0e007223 */ /* 0x000fca0000000009 */
[----:B------:R-:W-:-:S04]  /*0680*/  SHF.R.U32.HI R3, RZ, 0x17, R0 ;  /* 0x00000017ff037819 */ /* 0x000fc80000011600 */
[----:B------:R-:W-:-:S05]  /*0690*/  LOP3.LUT R3, R3, 0xff, RZ, 0xc0, !PT ;  /* 0x000000ff03037812 */ /* 0x000fca00078ec0ff */
[----:B------:R-:W-:-:S04]  /*06a0*/  IMAD.IADD R10, R3, 0x1, R7 ;  /* 0x00000001030a7824 */ /* 0x000fc800078e0207 */
[----:B------:R-:W-:-:S05]  /*06b0*/  VIADD R3, R10, 0xffffffff ;  /* 0xffffffff0a037836 */ /* 0x000fca0000000000 */
[----:B------:R-:W-:-:S13]  /*06c0*/  ISETP.GE.U32.AND P0, PT, R3, 0xfe, PT ;  /* 0x000000fe0300780c */ /* 0x000fda0003f06070 */
[----:B------:R-:W-:Y:S05]  /*06d0*/  @!P0 BRA `(.L_x_13) ;  /* 0x0000000000808947 */ /* 0x000fea0003800000 */
[----:B------:R-:W-:-:S13]  /*06e0*/  ISETP.GT.AND P0, PT, R10, 0xfe, PT ;  /* 0x000000fe0a00780c */ /* 0x000fda0003f04270 */
[----:B------:R-:W-:Y:S05]  /*06f0*/  @P0 BRA `(.L_x_14) ;  /* 0x00000000006c0947 */ /* 0x000fea0003800000 */
[----:B------:R-:W-:-:S13]  /*0700*/  ISETP.GE.AND P0, PT, R10, 0x1, PT ;  /* 0x000000010a00780c */ /* 0x000fda0003f06270 */
[----:B------:R-:W-:Y:S05]  /*0710*/  @P0 BRA `(.L_x_15) ;  /* 0x0000000000740947 */ /* 0x000fea0003800000 */
[----:B------:R-:W-:Y:S02]  /*0720*/  ISETP.GE.AND P0, PT, R10, -0x18, PT ;  /* 0xffffffe80a00780c */ /* 0x000fe40003f06270 */
[----:B------:R-:W-:-:S11]  /*0730*/  LOP3.LUT R0, R0, 0x80000000, RZ, 0xc0, !PT ;  /* 0x8000000000007812 */ /* 0x000fd600078ec0ff */
[----:B------:R-:W-:Y:S05]  /*0740*/  @!P0 BRA `(.L_x_15) ;  /* 0x0000000000688947 */ /* 0x000fea0003800000 */
[-CC-:B------:R-:W-:Y:S01]  /*0750*/  FFMA.RZ R3, R14, R12.reuse, R9.reuse ;  /* 0x0000000c0e037223 */ /* 0x180fe2000000c009 */
[----:B------:R-:W-:Y:S02]  /*0760*/  VIADD R8, R10, 0x20 ;  /* 0x000000200a087836 */ /* 0x000fe40000000000 */
[-CC-:B------:R-:W-:Y:S01]  /*0770*/  FFMA.RM R6, R14, R12.reuse, R9.reuse ;  /* 0x0000000c0e067223 */ /* 0x180fe20000004009 */
[----:B------:R-:W-:Y:S02]  /*0780*/  ISETP.NE.AND P2, PT, R10, RZ, PT ;  /* 0x000000ff0a00720c */ /* 0x000fe40003f45270 */
[----:B------:R-:W-:Y:S01]  /*0790*/  LOP3.LUT R7, R3, 0x7fffff, RZ, 0xc0, !PT ;  /* 0x007fffff03077812 */ /* 0x000fe200078ec0ff */
[----:B------:R-:W-:Y:S01]  /*07a0*/  FFMA.RP R3, R14, R12, R9 ;  /* 0x0000000c0e037223 */ /* 0x000fe20000008009 */
[----:B------:R-:W-:Y:S02]  /*07b0*/  ISETP.NE.AND P1, PT, R10, RZ, PT ;  /* 0x000000ff0a00720c */ /* 0x000fe40003f25270 */
[----:B------:R-:W-:-:S02]  /*07c0*/  LOP3.LUT R7, R7, 0x800000, RZ, 0xfc, !PT ;  /* 0x0080000007077812 */ /* 0x000fc400078efcff */
[----:B------:R-:W-:Y:S02]  /*07d0*/  IADD3 R9, PT, PT, -R10, RZ, RZ ;  /* 0x000000ff0a097210 */ /* 0x000fe40007ffe1ff */
[----:B------:R-:W-:Y:S02]  /*07e0*/  SHF.L.U32 R8, R7, R8, RZ ;  /* 0x0000000807087219 */ /* 0x000fe400000006ff */
[----:B------:R-:W-:Y:S02]  /*07f0*/  FSETP.NEU.FTZ.AND P0, PT, R3, R6, PT ;  /* 0x000000060300720b */ /* 0x000fe40003f1d000 */
[----:B------:R-:W-:Y:S02]  /*0800*/  SEL R6, R9, RZ, P2 ;  /* 0x000000ff09067207 */ /* 0x000fe40001000000 */
[----:B------:R-:W-:Y:S02]  /*0810*/  ISETP.NE.AND P1, PT, R8, RZ, P1 ;  /* 0x000000ff0800720c */ /* 0x000fe40000f25270 */
[----:B------:R-:W-:-:S02]  /*0820*/  SHF.R.U32.HI R6, RZ, R6, R7 ;  /* 0x00000006ff067219 */ /* 0x000fc40000011607 */
[----:B------:R-:W-:Y:S02]  /*0830*/  PLOP3.LUT P0, PT, P0, P1, PT, 0xf8, 0x8f ;  /* 0x00000000008f781c */ /* 0x000fe40000703f70 */
[----:B------:R-:W-:Y:S02]  /*0840*/  SHF.R.U32.HI R8, RZ, 0x1, R6 ;  /* 0x00000001ff087819 */ /* 0x000fe40000011606 */
[----:B------:R-:W-:-:S04]  /*0850*/  SEL R3, RZ, 0x1, !P0 ;  /* 0x00000001ff037807 */ /* 0x000fc80004000000 */
[----:B------:R-:W-:-:S04]  /*0860*/  LOP3.LUT R3, R3, 0x1, R8, 0xf8, !PT ;  /* 0x0000000103037812 */ /* 0x000fc800078ef808 */
[----:B------:R-:W-:-:S05]  /*0870*/  LOP3.LUT R3, R3, R6, RZ, 0xc0, !PT ;  /* 0x0000000603037212 */ /* 0x000fca00078ec0ff */
[----:B------:R-:W-:-:S05]  /*0880*/  IMAD.IADD R3, R8, 0x1, R3 ;  /* 0x0000000108037824 */ /* 0x000fca00078e0203 */
[----:B------:R-:W-:Y:S01]  /*0890*/  LOP3.LUT R0, R3, R0, RZ, 0xfc, !PT ;  /* 0x0000000003007212 */ /* 0x000fe200078efcff */
[----:B------:R-:W-:Y:S06]  /*08a0*/  BRA `(.L_x_15) ;  /* 0x0000000000107947 */ /* 0x000fec0003800000 */
.L_x_14:
[----:B------:R-:W-:-:S04]  /*08b0*/  LOP3.LUT R0, R0, 0x80000000, RZ, 0xc0, !PT ;  /* 0x8000000000007812 */ /* 0x000fc800078ec0ff */
[----:B------:R-:W-:Y:S01]  /*08c0*/  LOP3.LUT R0, R0, 0x7f800000, RZ, 0xfc, !PT ;  /* 0x7f80000000007812 */ /* 0x000fe200078efcff */
[----:B------:R-:W-:Y:S06]  /*08d0*/  BRA `(.L_x_15) ;  /* 0x0000000000047947 */ /* 0x000fec0003800000 */
.L_x_13:
[----:B------:R-:W-:-:S07]  /*08e0*/  IMAD R0, R7, 0x800000, R0 ;  /* 0x0080000007007824 */ /* 0x000fce00078e0200 */
.L_x_15:
[----:B------:R-:W-:Y:S05]  /*08f0*/  BSYNC.RECONVERGENT B2 ;  /* 0x0000000000027941 */ /* 0x000fea0003800200 */
.L_x_12:
[----:B------:R-:W-:Y:S05]  /*0900*/  BRA `(.L_x_16) ;  /* 0x0000000000207947 */ /* 0x000fea0003800000 */
.L_x_11:
[----:B------:R-:W-:-:S04]  /*0910*/  LOP3.LUT R0, R7, 0x80000000, R9, 0x48, !PT ;  /* 0x8000000007007812 */ /* 0x000fc800078e4809 */
[----:B------:R-:W-:Y:S01]  /*0920*/  LOP3.LUT R0, R0, 0x7f800000, RZ, 0xfc, !PT ;  /* 0x7f80000000007812 */ /* 0x000fe200078efcff */
[----:B------:R-:W-:Y:S06]  /*0930*/  BRA `(.L_x_16) ;  /* 0x0000000000147947 */ /* 0x000fec0003800000 */
.L_x_10:
[----:B------:R-:W-:Y:S01]  /*0940*/  LOP3.LUT R0, R7, 0x80000000, R9, 0x48, !PT ;  /* 0x8000000007007812 */ /* 0x000fe200078e4809 */
[----:B------:R-:W-:Y:S06]  /*0950*/  BRA `(.L_x_16) ;  /* 0x00000000000c7947 */ /* 0x000fec0003800000 */
.L_x_9:
[----:B------:R-:W0:Y:S01]  /*0960*/  MUFU.RSQ R0, -QNAN ;  /* 0xffc0000000007908 */ /* 0x000e220000001400 */
[----:B------:R-:W-:Y:S05]  /*0970*/  BRA `(.L_x_16) ;  /* 0x0000000000047947 */ /* 0x000fea0003800000 */
.L_x_8:
[----:B------:R-:W-:-:S07]  /*0980*/  FADD.FTZ R0, R0, R3 ;  /* 0x0000000300007221 */ /* 0x000fce0000010000 */
.L_x_16:
[----:B------:R-:W-:Y:S05]  /*0990*/  BSYNC.RECONVERGENT B1 ;  /* 0x0000000000017941 */ /* 0x000fea0003800200 */
.L_x_6:
[----:B------:R-:W-:-:S04]  /*09a0*/  IMAD.MOV.U32 R3, RZ, RZ, 0x0 ;  /* 0x00000000ff037424 */ /* 0x000fc800078e00ff */
[----:B0-----:R-:W-:Y:S05]  /*09b0*/  RET.REL.NODEC R2 `(_Z4tanhPfiii) ;  /* 0xfffffff402907950 */ /* 0x001fea0003c3ffff */
.L_x_17:
        /* <DEDUP_REMOVED lines=12> */
.L_x_18:


//--------------------- .nv.shared.reserved.0     --------------------------
	.section	.nv.shared.reserved.0,"aw",@nobits
	.weak		__nv_reservedSMEM_offset_0_alias
	.size		__nv_reservedSMEM_offset_0_alias, 0, 64
	.other		__nv_reservedSMEM_offset_0_alias,@"STO_CUDA_RESERVED_SHARED STV_DEFAULT"
__nv_reservedSMEM_offset_0_alias:
	.zero		0
	.zero		64


//--------------------- .nv.constant0._Z29subtraction_scalar_parametricPffi --------------------------
	.section	.nv.constant0._Z29subtraction_scalar_parametricPffi,"a",@progbits
	.sectionflags	@""
	.align	4
.nv.constant0._Z29subtraction_scalar_parametricPffi:
	.zero		912


//--------------------- .nv.constant0._Z18scalar_subtractionPfS_iii --------------------------
	.section	.nv.constant0._Z18scalar_subtractionPfS_iii,"a",@progbits
	.sectionflags	@""
	.align	4
.nv.constant0._Z18scalar_subtractionPfS_iii:
	.zero		924


//--------------------- .nv.constant0._Z11subtractionPfS_S_i --------------------------
	.section	.nv.constant0._Z11subtractionPfS_S_i,"a",@progbits
	.sectionflags	@""
	.align	4
.nv.constant0._Z11subtractionPfS_S_i:
	.zero		924


//--------------------- .nv.constant0._Z11exponentialPfi --------------------------
	.section	.nv.constant0._Z11exponentialPfi,"a",@progbits
	.sectionflags	@""
	.align	4
.nv.constant0._Z11exponentialPfi:
	.zero		908


//--------------------- .nv.constant0._Z4tanhPfiii --------------------------
	.section	.nv.constant0._Z4tanhPfiii,"a",@progbits
	.sectionflags	@""
	.align	4
.nv.constant0._Z4tanhPfiii:
	.zero		916


//--------------------- SYMBOLS --------------------------

	.type		.nv.reservedSmem.offset0,@object
	.size		.nv.reservedSmem.offset0,0x4
